	.headerflags	@"EF_CUDA_TEXMODE_UNIFIED EF_CUDA_64BIT_ADDRESS EF_CUDA_ACCELERATORS EF_CUDA_SM90 EF_CUDA_VIRTUAL_SM(EF_CUDA_SM90)"
	.elftype	@"ET_EXEC"


//--------------------- .nv.info                  --------------------------
	.section	.nv.info,"",@"SHT_CUDA_INFO"
	.align	4


	//----- nvinfo : EIATTR_REGCOUNT
	.align		4
        /*0000*/ 	.byte	0x04, 0x2f
        /*0002*/ 	.short	(.L_1 - .L_0)
	.align		4
.L_0:
        /*0004*/ 	.word	index@(triton_poi_fused__to_copy_add_arange_clamp_mul_sub_149)
        /*0008*/ 	.word	0x0000000c


	//----- nvinfo : EIATTR_MIN_STACK_SIZE
	.align		4
.L_1:
        /*000c*/ 	.byte	0x04, 0x12
        /*000e*/ 	.short	(.L_3 - .L_2)
	.align		4
.L_2:
        /*0010*/ 	.word	index@(triton_poi_fused__to_copy_add_arange_clamp_mul_sub_149)
        /*0014*/ 	.word	0x00000000


	//----- nvinfo : EIATTR_FRAME_SIZE
	.align		4
.L_3:
        /*0018*/ 	.byte	0x04, 0x11
        /*001a*/ 	.short	(.L_5 - .L_4)
	.align		4
.L_4:
        /*001c*/ 	.word	index@(triton_poi_fused__to_copy_add_arange_clamp_mul_sub_149)
        /*0020*/ 	.word	0x00000000


	//----- nvinfo : EIATTR_MIN_STACK_SIZE
	.align		4
.L_5:
        /*0024*/ 	.byte	0x04, 0x12
        /*0026*/ 	.short	(.L_7 - .L_6)
	.align		4
.L_6:
        /*0028*/ 	.word	index@(triton_poi_fused__to_copy_add_arange_clamp_mul_sub_149)
        /*002c*/ 	.word	0x00000000
.L_7:


//--------------------- .nv.info.triton_poi_fused__to_copy_add_arange_clamp_mul_sub_149 --------------------------
	.section	.nv.info.triton_poi_fused__to_copy_add_arange_clamp_mul_sub_149,"",@"SHT_CUDA_INFO"
	.sectionflags	@""
	.align	4


	//----- nvinfo : EIATTR_CUDA_API_VERSION
	.align		4
        /*0000*/ 	.byte	0x04, 0x37
        /*0002*/ 	.short	(.L_9 - .L_8)
.L_8:
        /*0004*/ 	.word	0x0000007c


	//----- nvinfo : EIATTR_KPARAM_INFO
	.align		4
.L_9:
        /*0008*/ 	.byte	0x04, 0x17
        /*000a*/ 	.short	(.L_11 - .L_10)
.L_10:
        /*000c*/ 	.word	0x00000000
        /*0010*/ 	.short	0x0001
        /*0012*/ 	.short	0x0008
        /*0014*/ 	.byte	0x00, 0xf0, 0x11, 0x00


	//----- nvinfo : EIATTR_KPARAM_INFO
	.align		4
.L_11:
        /*0018*/ 	.byte	0x04, 0x17
        /*001a*/ 	.short	(.L_13 - .L_12)
.L_12:
        /*001c*/ 	.word	0x00000000
        /*0020*/ 	.short	0x0000
        /*0022*/ 	.short	0x0000
        /*0024*/ 	.byte	0x00, 0xf4, 0x21, 0x00


	//----- nvinfo : EIATTR_SPARSE_MMA_MASK
	.align		4
.L_13:
        /*0028*/ 	.byte	0x03, 0x50
        /*002a*/ 	.short	0x0000


	//----- nvinfo : EIATTR_MAXREG_COUNT
	.align		4
        /*002c*/ 	.byte	0x03, 0x1b
        /*002e*/ 	.short	0x00ff


	//----- nvinfo : EIATTR_EXIT_INSTR_OFFSETS
	.align		4
        /*0030*/ 	.byte	0x04, 0x1c
        /*0032*/ 	.short	(.L_15 - .L_14)


	//   ....[0]....
.L_14:
        /*0034*/ 	.word	0x00000190


	//   ....[1]....
        /*0038*/ 	.word	0x000001c0


	//----- nvinfo : EIATTR_REQNTID
	.align		4
.L_15:
        /*003c*/ 	.byte	0x04, 0x10
        /*003e*/ 	.short	(.L_17 - .L_16)
.L_16:
        /*0040*/ 	.word	0x00000020
        /*0044*/ 	.word	0x00000001
        /*0048*/ 	.word	0x00000001


	//----- nvinfo : EIATTR_CBANK_PARAM_SIZE
	.align		4
.L_17:
        /*004c*/ 	.byte	0x03, 0x19
        /*004e*/ 	.short	0x000c


	//----- nvinfo : EIATTR_PARAM_CBANK
	.align		4
        /*0050*/ 	.byte	0x04, 0x0a
        /*0052*/ 	.short	(.L_19 - .L_18)
	.align		4
.L_18:
        /*0054*/ 	.word	index@(.nv.constant0.triton_poi_fused__to_copy_add_arange_clamp_mul_sub_149)
        /*0058*/ 	.short	0x0210
        /*005a*/ 	.short	0x000c


	//----- nvinfo : EIATTR_SW_WAR
	.align		4
.L_19:
        /*005c*/ 	.byte	0x04, 0x36
        /*005e*/ 	.short	(.L_21 - .L_20)
.L_20:
        /*0060*/ 	.word	0x00000008
.L_21:


//--------------------- .nv.callgraph             --------------------------
	.section	.nv.callgraph,"",@"SHT_CUDA_CALLGRAPH"
	.align	4
	.sectionentsize	8
	.align		4
        /*0000*/ 	.word	0x00000000
	.align		4
        /*0004*/ 	.word	0xffffffff
	.align		4
        /*0008*/ 	.word	0x00000000
	.align		4
        /*000c*/ 	.word	0xfffffffe
	.align		4
        /*0010*/ 	.word	0x00000000
	.align		4
        /*0014*/ 	.word	0xfffffffd
	.align		4
        /*0018*/ 	.word	0x00000000
	.align		4
        /*001c*/ 	.word	0xfffffffc


//--------------------- .text.triton_poi_fused__to_copy_add_arange_clamp_mul_sub_149 --------------------------
	.section	.text.triton_poi_fused__to_copy_add_arange_clamp_mul_sub_149,"ax",@progbits
	.align	128
        .global         triton_poi_fused__to_copy_add_arange_clamp_mul_sub_149
        .type           triton_poi_fused__to_copy_add_arange_clamp_mul_sub_149,@function
        .size           triton_poi_fused__to_copy_add_arange_clamp_mul_sub_149,(.L_x_1 - triton_poi_fused__to_copy_add_arange_clamp_mul_sub_149)
        .other          triton_poi_fused__to_copy_add_arange_clamp_mul_sub_149,@"STO_CUDA_ENTRY STV_DEFAULT"
triton_poi_fused__to_copy_add_arange_clamp_mul_sub_149:
.text.triton_poi_fused__to_copy_add_arange_clamp_mul_sub_149:
[----:B------:R-:W0:Y:S02]  /*0000*/  LDC R1, c[0x0][0x28] ;  /* 0x00000a00ff017b82 */ /* 0x000e240000000800 */
[----:B------:R-:W1:Y:S01]  /*0010*/  S2R R0, SR_TID.X ;  /* 0x0000000000007919 */ /* 0x000e620000002100 */
[----:B------:R-:W-:Y:S01]  /*0020*/  HFMA2.MMA R3, -RZ, RZ, 1.125, 0 ;  /* 0x3c800000ff037435 */ /* 0x000fe200000001ff */
[----:B------:R-:W2:Y:S01]  /*0030*/  S2R R5, SR_CTAID.X ;  /* 0x0000000000057919 */ /* 0x000ea20000002500 */
[----:B-1----:R-:W-:-:S05]  /*0040*/  IMAD.SHL.U32 R0, R0, 0x2, RZ ;  /* 0x0000000200007824 */ /* 0x002fca00078e00ff */
[----:B------:R-:W-:-:S05]  /*0050*/  LOP3.LUT R0, R0, 0x3e, RZ, 0xc0, !PT ;  /* 0x0000003e00007812 */ /* 0x000fca00078ec0ff */
[----:B--2---:R-:W-:-:S05]  /*0060*/  IMAD R5, R5, 0x40, R0 ;  /* 0x0000004005057824 */ /* 0x004fca00078e0200 */
[----:B------:R-:W-:Y:S02]  /*0070*/  IADD3 R0, R5, 0x1, RZ ;  /* 0x0000000105007810 */ /* 0x000fe40007ffe0ff */
[----:B------:R-:W-:Y:S02]  /*0080*/  I2FP.F32.S32 R2, R5 ;  /* 0x0000000500027245 */ /* 0x000fe40000201400 */
[----:B------:R-:W-:Y:S02]  /*0090*/  I2FP.F32.S32 R0, R0 ;  /* 0x0000000000007245 */ /* 0x000fe40000201400 */
[----:B------:R-:W-:Y:S01]  /*00a0*/  ISETP.GE.AND P0, PT, R5, 0x40, PT ;  /* 0x000000400500780c */ /* 0x000fe20003f06270 */
[----:B------:R-:W-:Y:S02]  /*00b0*/  FADD R2, R2, 0.5 ;  /* 0x3f00000002027421 */ /* 0x000fe40000000000 */
[----:B------:R-:W-:Y:S02]  /*00c0*/  FADD R0, R0, 0.5 ;  /* 0x3f00000000007421 */ /* 0x000fe40000000000 */
[----:B------:R-:W-:-:S02]  /*00d0*/  FFMA R2, R2, R3, -0.5 ;  /* 0xbf00000002027423 */ /* 0x000fc40000000003 */
[----:B------:R-:W-:-:S03]  /*00e0*/  FFMA R0, R0, R3, -0.5 ;  /* 0xbf00000000007423 */ /* 0x000fc60000000003 */
[----:B------:R-:W-:Y:S02]  /*00f0*/  FMNMX R4, RZ, R2, !PT ;  /* 0x00000002ff047209 */ /* 0x000fe40007800000 */
[----:B------:R-:W1:Y:S01]  /*0100*/  LDC.64 R2, c[0x0][0x210] ;  /* 0x00008400ff027b82 */ /* 0x000e620000000a00 */
[----:B------:R-:W-:Y:S01]  /*0110*/  FMNMX R0, RZ, R0, !PT ;  /* 0x00000000ff007209 */ /* 0x000fe20007800000 */
[----:B------:R-:W2:Y:S08]  /*0120*/  F2I.TRUNC.NTZ R6, R4 ;  /* 0x0000000400067305 */ /* 0x000eb0000020f100 */
[----:B------:R-:W3:Y:S01]  /*0130*/  F2I.TRUNC.NTZ R7, R0 ;  /* 0x0000000000077305 */ /* 0x000ee2000020f100 */
[----:B--2---:R-:W-:-:S05]  /*0140*/  I2FP.F32.S32 R9, R6 ;  /* 0x0000000600097245 */ /* 0x004fca0000201400 */
[----:B------:R-:W-:Y:S01]  /*0150*/  FADD.SAT R6, R4, -R9 ;  /* 0x8000000904067221 */ /* 0x000fe20000002000 */
[----:B-1----:R-:W-:Y:S01]  /*0160*/  IMAD.WIDE R2, R5, 0x4, R2 ;  /* 0x0000000405027825 */ /* 0x002fe200078e0202 */
[----:B---3--:R-:W-:-:S05]  /*0170*/  I2FP.F32.S32 R7, R7 ;  /* 0x0000000700077245 */ /* 0x008fca0000201400 */
[----:B------:R-:W-:Y:S01]  /*0180*/  FADD.SAT R7, R0, -R7 ;  /* 0x8000000700077221 */ /* 0x000fe20000002000 */
[----:B------:R-:W-:Y:S06]  /*0190*/  @P0 EXIT ;  /* 0x000000000000094d */ /* 0x000fec0003800000 */
[----:B------:R-:W-:Y:S02]  /*01a0*/  ULDC.64 UR4, c[0x0][0x208] ;  /* 0x0000820000047ab9 */ /* 0x000fe40000000a00 */
[----:B------:R-:W-:Y:S01]  /*01b0*/  STG.E.64 desc[UR4][R2.64], R6 ;  /* 0x0000000602007986 */ /* 0x000fe2000c101b04 */
[----:B------:R-:W-:Y:S05]  /*01c0*/  EXIT ;  /* 0x000000000000794d */ /* 0x000fea0003800000 */
.L_x_0:
[----:B------:R-:W-:-:S00]  /*01d0*/  BRA `(.L_x_0) ;  /* 0xfffffffc00fc7947 */ /* 0x000fc0000383ffff */
[----:B------:R-:W-:-:S00]  /*01e0*/  NOP ;  /* 0x0000000000007918 */ /* 0x000fc00000000000 */
        /* <DEDUP_REMOVED lines=9> */
.L_x_1:


//--------------------- .nv.constant0.triton_poi_fused__to_copy_add_arange_clamp_mul_sub_149 --------------------------
	.section	.nv.constant0.triton_poi_fused__to_copy_add_arange_clamp_mul_sub_149,"a",@progbits
	.sectionflags	@""
	.align	4
.nv.constant0.triton_poi_fused__to_copy_add_arange_clamp_mul_sub_149:
	.zero		540
